	.headerflags	@"EF_CUDA_TEXMODE_UNIFIED EF_CUDA_64BIT_ADDRESS EF_CUDA_ACCELERATORS EF_CUDA_SM90 EF_CUDA_VIRTUAL_SM(EF_CUDA_SM90)"
	.elftype	@"ET_EXEC"


//--------------------- .nv.info                  --------------------------
	.section	.nv.info,"",@"SHT_CUDA_INFO"
	.align	4


	//----- nvinfo : EIATTR_REGCOUNT
	.align		4
        /*0000*/ 	.byte	0x04, 0x2f
        /*0002*/ 	.short	(.L_1 - .L_0)
	.align		4
.L_0:
        /*0004*/ 	.word	index@(triton_poi_fused_convolution_68)
        /*0008*/ 	.word	0x0000000c


	//----- nvinfo : EIATTR_MIN_STACK_SIZE
	.align		4
.L_1:
        /*000c*/ 	.byte	0x04, 0x12
        /*000e*/ 	.short	(.L_3 - .L_2)
	.align		4
.L_2:
        /*0010*/ 	.word	index@(triton_poi_fused_convolution_68)
        /*0014*/ 	.word	0x00000000


	//----- nvinfo : EIATTR_FRAME_SIZE
	.align		4
.L_3:
        /*0018*/ 	.byte	0x04, 0x11
        /*001a*/ 	.short	(.L_5 - .L_4)
	.align		4
.L_4:
        /*001c*/ 	.word	index@(triton_poi_fused_convolution_68)
        /*0020*/ 	.word	0x00000000


	//----- nvinfo : EIATTR_MIN_STACK_SIZE
	.align		4
.L_5:
        /*0024*/ 	.byte	0x04, 0x12
        /*0026*/ 	.short	(.L_7 - .L_6)
	.align		4
.L_6:
        /*0028*/ 	.word	index@(triton_poi_fused_convolution_68)
        /*002c*/ 	.word	0x00000000
.L_7:


//--------------------- .nv.info.triton_poi_fused_convolution_68 --------------------------
	.section	.nv.info.triton_poi_fused_convolution_68,"",@"SHT_CUDA_INFO"
	.sectionflags	@""
	.align	4


	//----- nvinfo : EIATTR_CUDA_API_VERSION
	.align		4
        /*0000*/ 	.byte	0x04, 0x37
        /*0002*/ 	.short	(.L_9 - .L_8)
.L_8:
        /*0004*/ 	.word	0x0000007c


	//----- nvinfo : EIATTR_KPARAM_INFO
	.align		4
.L_9:
        /*0008*/ 	.byte	0x04, 0x17
        /*000a*/ 	.short	(.L_11 - .L_10)
.L_10:
        /*000c*/ 	.word	0x00000000
        /*0010*/ 	.short	0x0002
        /*0012*/ 	.short	0x0010
        /*0014*/ 	.byte	0x00, 0xf0, 0x11, 0x00


	//----- nvinfo : EIATTR_KPARAM_INFO
	.align		4
.L_11:
        /*0018*/ 	.byte	0x04, 0x17
        /*001a*/ 	.short	(.L_13 - .L_12)
.L_12:
        /*001c*/ 	.word	0x00000000
        /*0020*/ 	.short	0x0001
        /*0022*/ 	.short	0x0008
        /*0024*/ 	.byte	0x00, 0xf4, 0x21, 0x00


	//----- nvinfo : EIATTR_KPARAM_INFO
	.align		4
.L_13:
        /*0028*/ 	.byte	0x04, 0x17
        /*002a*/ 	.short	(.L_15 - .L_14)
.L_14:
        /*002c*/ 	.word	0x00000000
        /*0030*/ 	.short	0x0000
        /*0032*/ 	.short	0x0000
        /*0034*/ 	.byte	0x00, 0xf4, 0x21, 0x00


	//----- nvinfo : EIATTR_SPARSE_MMA_MASK
	.align		4
.L_15:
        /*0038*/ 	.byte	0x03, 0x50
        /*003a*/ 	.short	0x0000


	//----- nvinfo : EIATTR_MAXREG_COUNT
	.align		4
        /*003c*/ 	.byte	0x03, 0x1b
        /*003e*/ 	.short	0x00ff


	//----- nvinfo : EIATTR_EXIT_INSTR_OFFSETS
	.align		4
        /*0040*/ 	.byte	0x04, 0x1c
        /*0042*/ 	.short	(.L_17 - .L_16)


	//   ....[0]....
.L_16:
        /*0044*/ 	.word	0x00000150


	//----- nvinfo : EIATTR_REQNTID
	.align		4
.L_17:
        /*0048*/ 	.byte	0x04, 0x10
        /*004a*/ 	.short	(.L_19 - .L_18)
.L_18:
        /*004c*/ 	.word	0x00000080
        /*0050*/ 	.word	0x00000001
        /*0054*/ 	.word	0x00000001


	//----- nvinfo : EIATTR_CBANK_PARAM_SIZE
	.align		4
.L_19:
        /*0058*/ 	.byte	0x03, 0x19
        /*005a*/ 	.short	0x0014


	//----- nvinfo : EIATTR_PARAM_CBANK
	.align		4
        /*005c*/ 	.byte	0x04, 0x0a
        /*005e*/ 	.short	(.L_21 - .L_20)
	.align		4
.L_20:
        /*0060*/ 	.word	index@(.nv.constant0.triton_poi_fused_convolution_68)
        /*0064*/ 	.short	0x0210
        /*0066*/ 	.short	0x0014


	//----- nvinfo : EIATTR_SW_WAR
	.align		4
.L_21:
        /*0068*/ 	.byte	0x04, 0x36
        /*006a*/ 	.short	(.L_23 - .L_22)
.L_22:
        /*006c*/ 	.word	0x00000008
.L_23:


//--------------------- .nv.callgraph             --------------------------
	.section	.nv.callgraph,"",@"SHT_CUDA_CALLGRAPH"
	.align	4
	.sectionentsize	8
	.align		4
        /*0000*/ 	.word	0x00000000
	.align		4
        /*0004*/ 	.word	0xffffffff
	.align		4
        /*0008*/ 	.word	0x00000000
	.align		4
        /*000c*/ 	.word	0xfffffffe
	.align		4
        /*0010*/ 	.word	0x00000000
	.align		4
        /*0014*/ 	.word	0xfffffffd
	.align		4
        /*0018*/ 	.word	0x00000000
	.align		4
        /*001c*/ 	.word	0xfffffffc


//--------------------- .text.triton_poi_fused_convolution_68 --------------------------
	.section	.text.triton_poi_fused_convolution_68,"ax",@progbits
	.align	128
        .global         triton_poi_fused_convolution_68
        .type           triton_poi_fused_convolution_68,@function
        .size           triton_poi_fused_convolution_68,(.L_x_1 - triton_poi_fused_convolution_68)
        .other          triton_poi_fused_convolution_68,@"STO_CUDA_ENTRY STV_DEFAULT"
triton_poi_fused_convolution_68:
.text.triton_poi_fused_convolution_68:
[----:B------:R-:W-:Y:S01]  /*0000*/  LDC R1, c[0x0][0x28] ;  /* 0x00000a00ff017b82 */ /* 0x000fe20000000800 */
[----:B------:R-:W1:Y:S07]  /*0010*/  S2R R0, SR_TID.X ;  /* 0x0000000000007919 */ /* 0x000e6e0000002100 */
[----:B------:R-:W2:Y:S01]  /*0020*/  LDC.64 R2, c[0x0][0x210] ;  /* 0x00008400ff027b82 */ /* 0x000ea20000000a00 */
[----:B------:R-:W-:Y:S01]  /*0030*/  ULDC.64 UR4, c[0x0][0x208] ;  /* 0x0000820000047ab9 */ /* 0x000fe20000000a00 */
[----:B------:R-:W3:Y:S01]  /*0040*/  S2R R7, SR_CTAID.X ;  /* 0x0000000000077919 */ /* 0x000ee20000002500 */
[----:B-1----:R-:W-:-:S02]  /*0050*/  LOP3.LUT R0, R0, 0x7f, RZ, 0xc0, !PT ;  /* 0x0000007f00007812 */ /* 0x002fc400078ec0ff */
[----:B---3--:R-:W-:-:S03]  /*0060*/  SHF.R.S32.HI R4, RZ, 0x18, R7 ;  /* 0x00000018ff047819 */ /* 0x008fc60000011407 */
[----:B------:R-:W-:Y:S01]  /*0070*/  IMAD R7, R7, 0x80, R0 ;  /* 0x0000008007077824 */ /* 0x000fe200078e0200 */
[----:B------:R-:W-:-:S03]  /*0080*/  SGXT R0, R4, 0x1 ;  /* 0x000000010400781a */ /* 0x000fc60000000200 */
[----:B--2---:R-:W-:Y:S01]  /*0090*/  IMAD.WIDE R2, R7, 0x4, R2 ;  /* 0x0000000407027825 */ /* 0x004fe200078e0202 */
[----:B------:R-:W1:Y:S01]  /*00a0*/  LDC.64 R4, c[0x0][0x218] ;  /* 0x00008600ff047b82 */ /* 0x000e620000000a00 */
[----:B------:R-:W-:-:S04]  /*00b0*/  LEA.HI R0, R0, R7, RZ, 0x8 ;  /* 0x0000000700007211 */ /* 0x000fc800078f40ff */
[----:B------:R-:W-:-:S04]  /*00c0*/  SHF.R.S32.HI R0, RZ, 0x8, R0 ;  /* 0x00000008ff007819 */ /* 0x000fc80000011400 */
[----:B------:R-:W-:-:S04]  /*00d0*/  LEA.HI R6, R0, R0, RZ, 0x2 ;  /* 0x0000000000067211 */ /* 0x000fc800078f10ff */
[----:B------:R-:W-:-:S05]  /*00e0*/  LOP3.LUT R9, R6, 0xfffffffc, RZ, 0xc0, !PT ;  /* 0xfffffffc06097812 */ /* 0x000fca00078ec0ff */
[----:B------:R-:W-:Y:S02]  /*00f0*/  IMAD.IADD R9, R0, 0x1, -R9 ;  /* 0x0000000100097824 */ /* 0x000fe400078e0a09 */
[----:B------:R-:W2:Y:S02]  /*0100*/  LDG.E R0, desc[UR4][R2.64] ;  /* 0x0000000402007981 */ /* 0x000ea4000c1e1900 */
[----:B-1----:R-:W-:-:S06]  /*0110*/  IMAD.WIDE R4, R9, 0x4, R4 ;  /* 0x0000000409047825 */ /* 0x002fcc00078e0204 */
[----:B------:R-:W2:Y:S02]  /*0120*/  LDG.E.EL R5, desc[UR4][R4.64] ;  /* 0x0000000404057981 */ /* 0x000ea4000c2e1900 */
[----:B--2---:R-:W-:-:S05]  /*0130*/  FADD R7, R0, R5 ;  /* 0x0000000500077221 */ /* 0x004fca0000000000 */
[----:B------:R-:W-:Y:S01]  /*0140*/  STG.E desc[UR4][R2.64], R7 ;  /* 0x0000000702007986 */ /* 0x000fe2000c101904 */
[----:B------:R-:W-:Y:S05]  /*0150*/  EXIT ;  /* 0x000000000000794d */ /* 0x000fea0003800000 */
.L_x_0:
[----:B------:R-:W-:-:S00]  /*0160*/  BRA `(.L_x_0) ;  /* 0xfffffffc00fc7947 */ /* 0x000fc0000383ffff */
[----:B------:R-:W-:-:S00]  /*0170*/  NOP ;  /* 0x0000000000007918 */ /* 0x000fc00000000000 */
        /* <DEDUP_REMOVED lines=8> */
.L_x_1:


//--------------------- .nv.constant0.triton_poi_fused_convolution_68 --------------------------
	.section	.nv.constant0.triton_poi_fused_convolution_68,"a",@progbits
	.sectionflags	@""
	.align	4
.nv.constant0.triton_poi_fused_convolution_68:
	.zero		548
